//
// Generated by NVIDIA NVVM Compiler
//
// Compiler Build ID: CL-36424714
// Cuda compilation tools, release 13.0, V13.0.88
// Based on NVVM 20.0.0
//

.version 9.0
.target sm_100
.address_size 64

	// .globl	_Z19threedp3_likelihoodPffiii

.visible .entry _Z19threedp3_likelihoodPffiii(
	.param .u64 .ptr .align 1 _Z19threedp3_likelihoodPffiii_param_0,
	.param .f32 _Z19threedp3_likelihoodPffiii_param_1,
	.param .u32 _Z19threedp3_likelihoodPffiii_param_2,
	.param .u32 _Z19threedp3_likelihoodPffiii_param_3,
	.param .u32 _Z19threedp3_likelihoodPffiii_param_4
)
{
	.reg .pred 	%p<68>;
	.reg .b32 	%r<85>;
	.reg .b32 	%f<13>;
	.reg .b64 	%rd<7>;

	ld.param.u64 	%rd3, [_Z19threedp3_likelihoodPffiii_param_0];
	ld.param.u32 	%r45, [_Z19threedp3_likelihoodPffiii_param_2];
	ld.param.u32 	%r46, [_Z19threedp3_likelihoodPffiii_param_3];
	cvta.to.global.u64 	%rd1, %rd3;
	mov.u32 	%r48, %tid.x;
	mov.u32 	%r49, %ctaid.x;
	mov.u32 	%r1, %ctaid.y;
	add.s32 	%r2, %r49, 5;
	add.s32 	%r3, %r1, -5;
	shl.b32 	%r4, %r45, 2;
	add.s32 	%r5, %r1, -4;
	add.s32 	%r6, %r1, -3;
	add.s32 	%r7, %r1, -2;
	add.s32 	%r8, %r1, -1;
	add.s32 	%r9, %r1, 1;
	add.s32 	%r10, %r1, 2;
	add.s32 	%r11, %r1, 3;
	add.s32 	%r12, %r1, 4;
	add.s32 	%r13, %r1, 5;
	add.s32 	%r72, %r49, -6;
	mad.lo.s32 	%r15, %r46, %r48, %r49;
	add.s32 	%r50, %r15, -5;
	mul.lo.s32 	%r51, %r45, %r50;
	shl.b32 	%r52, %r51, 2;
	shl.b32 	%r16, %r1, 2;
	add.s32 	%r71, %r52, %r16;
	mov.b32 	%r74, 0;
$L__BB0_1:
	setp.ge.s32 	%p1, %r3, %r45;
	add.s32 	%r72, %r72, 1;
	setp.ge.s32 	%p2, %r72, %r46;
	or.b32  	%r53, %r3, %r72;
	setp.lt.s32 	%p3, %r53, 0;
	or.pred  	%p4, %p1, %p2;
	add.s32 	%r54, %r71, -18;
	mul.wide.s32 	%rd4, %r54, 4;
	add.s64 	%rd2, %rd1, %rd4;
	or.pred  	%p5, %p4, %p3;
	@%p5 bra 	$L__BB0_3;
	ld.global.f32 	%f1, [%rd2];
	setp.gt.f32 	%p6, %f1, 0f00000000;
	selp.u32 	%r55, 1, 0, %p6;
	add.s32 	%r74, %r74, %r55;
$L__BB0_3:
	setp.ge.s32 	%p7, %r72, %r46;
	setp.ge.s32 	%p8, %r5, %r45;
	or.b32  	%r56, %r5, %r72;
	setp.lt.s32 	%p9, %r56, 0;
	or.pred  	%p10, %p8, %p7;
	or.pred  	%p11, %p10, %p9;
	@%p11 bra 	$L__BB0_5;
	ld.global.f32 	%f2, [%rd2+16];
	setp.gt.f32 	%p12, %f2, 0f00000000;
	selp.u32 	%r57, 1, 0, %p12;
	add.s32 	%r74, %r74, %r57;
$L__BB0_5:
	setp.ge.s32 	%p13, %r72, %r46;
	setp.ge.s32 	%p14, %r6, %r45;
	or.b32  	%r58, %r6, %r72;
	setp.lt.s32 	%p15, %r58, 0;
	or.pred  	%p16, %p14, %p13;
	or.pred  	%p17, %p16, %p15;
	@%p17 bra 	$L__BB0_7;
	ld.global.f32 	%f3, [%rd2+32];
	setp.gt.f32 	%p18, %f3, 0f00000000;
	selp.u32 	%r59, 1, 0, %p18;
	add.s32 	%r74, %r74, %r59;
$L__BB0_7:
	setp.ge.s32 	%p19, %r72, %r46;
	setp.ge.s32 	%p20, %r7, %r45;
	or.b32  	%r60, %r7, %r72;
	setp.lt.s32 	%p21, %r60, 0;
	or.pred  	%p22, %p20, %p19;
	or.pred  	%p23, %p22, %p21;
	@%p23 bra 	$L__BB0_9;
	ld.global.f32 	%f4, [%rd2+48];
	setp.gt.f32 	%p24, %f4, 0f00000000;
	selp.u32 	%r61, 1, 0, %p24;
	add.s32 	%r74, %r74, %r61;
$L__BB0_9:
	setp.ge.s32 	%p25, %r72, %r46;
	setp.gt.s32 	%p26, %r1, %r45;
	or.b32  	%r62, %r8, %r72;
	setp.lt.s32 	%p27, %r62, 0;
	or.pred  	%p28, %p27, %p26;
	or.pred  	%p29, %p28, %p25;
	@%p29 bra 	$L__BB0_11;
	ld.global.f32 	%f5, [%rd2+64];
	setp.gt.f32 	%p30, %f5, 0f00000000;
	selp.u32 	%r63, 1, 0, %p30;
	add.s32 	%r74, %r74, %r63;
$L__BB0_11:
	setp.ge.s32 	%p31, %r72, %r46;
	setp.ge.s32 	%p32, %r1, %r45;
	setp.lt.s32 	%p33, %r72, 0;
	or.pred  	%p34, %p32, %p31;
	or.pred  	%p35, %p34, %p33;
	@%p35 bra 	$L__BB0_13;
	ld.global.f32 	%f6, [%rd2+80];
	setp.gt.f32 	%p36, %f6, 0f00000000;
	selp.u32 	%r64, 1, 0, %p36;
	add.s32 	%r74, %r74, %r64;
$L__BB0_13:
	setp.lt.s32 	%p37, %r72, 0;
	setp.ge.s32 	%p38, %r72, %r46;
	setp.ge.s32 	%p39, %r9, %r45;
	or.pred  	%p40, %p39, %p38;
	or.pred  	%p41, %p40, %p37;
	@%p41 bra 	$L__BB0_15;
	ld.global.f32 	%f7, [%rd2+96];
	setp.gt.f32 	%p42, %f7, 0f00000000;
	selp.u32 	%r65, 1, 0, %p42;
	add.s32 	%r74, %r74, %r65;
$L__BB0_15:
	setp.lt.s32 	%p43, %r72, 0;
	setp.ge.s32 	%p44, %r72, %r46;
	setp.ge.s32 	%p45, %r10, %r45;
	or.pred  	%p46, %p45, %p44;
	or.pred  	%p47, %p46, %p43;
	@%p47 bra 	$L__BB0_17;
	ld.global.f32 	%f8, [%rd2+112];
	setp.gt.f32 	%p48, %f8, 0f00000000;
	selp.u32 	%r66, 1, 0, %p48;
	add.s32 	%r74, %r74, %r66;
$L__BB0_17:
	setp.lt.s32 	%p49, %r72, 0;
	setp.ge.s32 	%p50, %r72, %r46;
	setp.ge.s32 	%p51, %r11, %r45;
	or.pred  	%p52, %p51, %p50;
	or.pred  	%p53, %p52, %p49;
	@%p53 bra 	$L__BB0_19;
	ld.global.f32 	%f9, [%rd2+128];
	setp.gt.f32 	%p54, %f9, 0f00000000;
	selp.u32 	%r67, 1, 0, %p54;
	add.s32 	%r74, %r74, %r67;
$L__BB0_19:
	setp.lt.s32 	%p55, %r72, 0;
	setp.ge.s32 	%p56, %r72, %r46;
	setp.ge.s32 	%p57, %r12, %r45;
	or.pred  	%p58, %p57, %p56;
	or.pred  	%p59, %p58, %p55;
	@%p59 bra 	$L__BB0_21;
	ld.global.f32 	%f10, [%rd2+144];
	setp.gt.f32 	%p60, %f10, 0f00000000;
	selp.u32 	%r68, 1, 0, %p60;
	add.s32 	%r74, %r74, %r68;
$L__BB0_21:
	setp.lt.s32 	%p61, %r72, 0;
	setp.ge.s32 	%p62, %r72, %r46;
	setp.ge.s32 	%p63, %r13, %r45;
	or.pred  	%p64, %p63, %p62;
	or.pred  	%p65, %p64, %p61;
	@%p65 bra 	$L__BB0_23;
	ld.global.f32 	%f11, [%rd2+160];
	setp.gt.f32 	%p66, %f11, 0f00000000;
	selp.u32 	%r69, 1, 0, %p66;
	add.s32 	%r74, %r74, %r69;
$L__BB0_23:
	add.s32 	%r71, %r71, %r4;
	setp.lt.s32 	%p67, %r72, %r2;
	@%p67 bra 	$L__BB0_1;
	mad.lo.s32 	%r70, %r4, %r15, %r16;
	cvt.rn.f32.s32 	%f12, %r74;
	mul.wide.s32 	%rd5, %r70, 4;
	add.s64 	%rd6, %rd1, %rd5;
	st.global.f32 	[%rd6], %f12;
	ret;

}


// ===== COMPILED SASS (sm_100) =====

	.target	sm_100

	.elftype	@"ET_EXEC"


//--------------------- .note.nv.tkinfo           --------------------------
	.section	.note.nv.tkinfo,"",@"SHT_NOTE"
	.sectionflags	@"SHF_NOTE_NV_TKINFO"
	.tkinfo
        /*0018*/ 	.word	0x00000002
        /*0030*/ 	.string	""
        /*0030*/ 	.string	"ptxas"
        /*0030*/ 	.string	"Cuda compilation tools, release 13.0, V13.0.88"
        /*0030*/ 	.string	"Build cuda_13.0.r13.0/compiler.36424714_0"
        /*0030*/ 	.string	"-arch sm_100 -m 64 "



//--------------------- .note.nv.cuinfo           --------------------------
	.section	.note.nv.cuinfo,"",@"SHT_NOTE"
	.sectionflags	@"SHF_NOTE_NV_CUINFO"
        /*0018*/ 	.short	0x0002
        /*001a*/ 	.short	0x0064
        /*001c*/ 	.short	0x0082
	.zero		2


//--------------------- .nv.info                  --------------------------
	.section	.nv.info,"",@"SHT_CUDA_INFO"
	.align	4


	//----- nvinfo : EIATTR_REGCOUNT
	.align		4
        /*0000*/ 	.byte	0x04, 0x2f
        /*0002*/ 	.short	(.L_1 - .L_0)
	.align		4
.L_0:
        /*0004*/ 	.word	index@(_Z19threedp3_likelihoodPffiii)
        /*0008*/ 	.word	0x00000014


	//----- nvinfo : EIATTR_FRAME_SIZE
	.align		4
.L_1:
        /*000c*/ 	.byte	0x04, 0x11
        /*000e*/ 	.short	(.L_3 - .L_2)
	.align		4
.L_2:
        /*0010*/ 	.word	index@(_Z19threedp3_likelihoodPffiii)
        /*0014*/ 	.word	0x00000000


	//----- nvinfo : EIATTR_MIN_STACK_SIZE
	.align		4
.L_3:
        /*0018*/ 	.byte	0x04, 0x12
        /*001a*/ 	.short	(.L_5 - .L_4)
	.align		4
.L_4:
        /*001c*/ 	.word	index@(_Z19threedp3_likelihoodPffiii)
        /*0020*/ 	.word	0x00000000
.L_5:


//--------------------- .nv.compat                --------------------------
	.section	.nv.compat,"",@"SHT_CUDA_COMPAT_INFO"
	.align	4
        /*0000*/ 	.byte	0x02, 0x09, 0x00, 0x00, 0x02, 0x02, 0x01, 0x00, 0x02, 0x05, 0x05, 0x00, 0x03, 0x07, 0x01, 0x01
        /*0010*/ 	.byte	0x02, 0x03, 0x00, 0x00, 0x02, 0x06, 0x01, 0x00, 0x04, 0x0b, 0x08, 0x00, 0x09, 0x00, 0x00, 0x00
        /*0020*/ 	.byte	0x00, 0x00, 0x00, 0x00


//--------------------- .nv.info._Z19threedp3_likelihoodPffiii --------------------------
	.section	.nv.info._Z19threedp3_likelihoodPffiii,"",@"SHT_CUDA_INFO"
	.sectionflags	@""
	.align	4


	//----- nvinfo : EIATTR_CUDA_API_VERSION
	.align		4
        /*0000*/ 	.byte	0x04, 0x37
        /*0002*/ 	.short	(.L_7 - .L_6)
.L_6:
        /*0004*/ 	.word	0x00000082


	//----- nvinfo : EIATTR_KPARAM_INFO
	.align		4
.L_7:
        /*0008*/ 	.byte	0x04, 0x17
        /*000a*/ 	.short	(.L_9 - .L_8)
.L_8:
        /*000c*/ 	.word	0x00000000
        /*0010*/ 	.short	0x0004
        /*0012*/ 	.short	0x0014
        /*0014*/ 	.byte	0x00, 0xf0, 0x11, 0x00


	//----- nvinfo : EIATTR_KPARAM_INFO
	.align		4
.L_9:
        /*0018*/ 	.byte	0x04, 0x17
        /*001a*/ 	.short	(.L_11 - .L_10)
.L_10:
        /*001c*/ 	.word	0x00000000
        /*0020*/ 	.short	0x0003
        /*0022*/ 	.short	0x0010
        /*0024*/ 	.byte	0x00, 0xf0, 0x11, 0x00


	//----- nvinfo : EIATTR_KPARAM_INFO
	.align		4
.L_11:
        /*0028*/ 	.byte	0x04, 0x17
        /*002a*/ 	.short	(.L_13 - .L_12)
.L_12:
        /*002c*/ 	.word	0x00000000
        /*0030*/ 	.short	0x0002
        /*0032*/ 	.short	0x000c
        /*0034*/ 	.byte	0x00, 0xf0, 0x11, 0x00


	//----- nvinfo : EIATTR_KPARAM_INFO
	.align		4
.L_13:
        /*0038*/ 	.byte	0x04, 0x17
        /*003a*/ 	.short	(.L_15 - .L_14)
.L_14:
        /*003c*/ 	.word	0x00000000
        /*0040*/ 	.short	0x0001
        /*0042*/ 	.short	0x0008
        /*0044*/ 	.byte	0x00, 0xf0, 0x11, 0x00


	//----- nvinfo : EIATTR_KPARAM_INFO
	.align		4
.L_15:
        /*0048*/ 	.byte	0x04, 0x17
        /*004a*/ 	.short	(.L_17 - .L_16)
.L_16:
        /*004c*/ 	.word	0x00000000
        /*0050*/ 	.short	0x0000
        /*0052*/ 	.short	0x0000
        /*0054*/ 	.byte	0x00, 0xf5, 0x21, 0x00


	//----- nvinfo : EIATTR_SPARSE_MMA_MASK
	.align		4
.L_17:
        /*0058*/ 	.byte	0x03, 0x50
        /*005a*/ 	.short	0x0000


	//----- nvinfo : EIATTR_MAXREG_COUNT
	.align		4
        /*005c*/ 	.byte	0x03, 0x1b
        /*005e*/ 	.short	0x00ff


	//----- nvinfo : EIATTR_MERCURY_ISA_VERSION
	.align		4
        /*0060*/ 	.byte	0x03, 0x5f
        /*0062*/ 	.short	0x0101


	//----- nvinfo : EIATTR_VRC_CTA_INIT_COUNT
	.align		4
        /*0064*/ 	.byte	0x02, 0x4a
	.zero		1
	.zero		1


	//----- nvinfo : EIATTR_EXIT_INSTR_OFFSETS
	.align		4
        /*0068*/ 	.byte	0x04, 0x1c
        /*006a*/ 	.short	(.L_19 - .L_18)


	//   ....[0]....
.L_18:
        /*006c*/ 	.word	0x000007c0


	//----- nvinfo : EIATTR_CBANK_PARAM_SIZE
	.align		4
.L_19:
        /*0070*/ 	.byte	0x03, 0x19
        /*0072*/ 	.short	0x0018


	//----- nvinfo : EIATTR_PARAM_CBANK
	.align		4
        /*0074*/ 	.byte	0x04, 0x0a
        /*0076*/ 	.short	(.L_21 - .L_20)
	.align		4
.L_20:
        /*0078*/ 	.word	index@(.nv.constant0._Z19threedp3_likelihoodPffiii)
        /*007c*/ 	.short	0x0380
        /*007e*/ 	.short	0x0018


	//----- nvinfo : EIATTR_SW_WAR
	.align		4
.L_21:
        /*0080*/ 	.byte	0x04, 0x36
        /*0082*/ 	.short	(.L_23 - .L_22)
.L_22:
        /*0084*/ 	.word	0x00000008
.L_23:


//--------------------- .nv.callgraph             --------------------------
	.section	.nv.callgraph,"",@"SHT_CUDA_CALLGRAPH"
	.align	4
	.sectionentsize	8
	.align		4
        /*0000*/ 	.word	0x00000000
	.align		4
        /*0004*/ 	.word	0xffffffff
	.align		4
        /*0008*/ 	.word	0x00000000
	.align		4
        /*000c*/ 	.word	0xfffffffe
	.align		4
        /*0010*/ 	.word	0x00000000
	.align		4
        /*0014*/ 	.word	0xfffffffd
	.align		4
        /*0018*/ 	.word	0x00000000
	.align		4
        /*001c*/ 	.word	0xfffffffc


//--------------------- .text._Z19threedp3_likelihoodPffiii --------------------------
	.section	.text._Z19threedp3_likelihoodPffiii,"ax",@progbits
	.align	128
        .global         _Z19threedp3_likelihoodPffiii
        .type           _Z19threedp3_likelihoodPffiii,@function
        .size           _Z19threedp3_likelihoodPffiii,(.L_x_2 - _Z19threedp3_likelihoodPffiii)
        .other          _Z19threedp3_likelihoodPffiii,@"STO_CUDA_ENTRY STV_DEFAULT"
_Z19threedp3_likelihoodPffiii:
.text._Z19threedp3_likelihoodPffiii:
[----:B------:R-:W-:Y:S01]  /*0000*/  LDC R1, c[0x0][0x37c] ;  /* 0x0000df00ff017b82 */ /* 0x000fe20000000800 */
[----:B------:R-:W0:Y:S07]  /*0010*/  S2R R6, SR_TID.X ;  /* 0x0000000000067919 */ /* 0x000e2e0000002100 */
[----:B------:R-:W1:Y:S01]  /*0020*/  S2UR UR4, SR_CTAID.X ;  /* 0x00000000000479c3 */ /* 0x000e620000002500 */
[----:B------:R-:W2:Y:S07]  /*0030*/  LDCU.64 UR18, c[0x0][0x358] ;  /* 0x00006b00ff1277ac */ /* 0x000eae0008000a00 */
[----:B------:R-:W0:Y:S08]  /*0040*/  LDC R5, c[0x0][0x390] ;  /* 0x0000e400ff057b82 */ /* 0x000e300000000800 */
[----:B------:R-:W3:Y:S08]  /*0050*/  S2UR UR20, SR_CTAID.Y ;  /* 0x00000000001479c3 */ /* 0x000ef00000002600 */
[----:B------:R-:W4:Y:S01]  /*0060*/  LDC R7, c[0x0][0x38c] ;  /* 0x0000e300ff077b82 */ /* 0x000f220000000800 */
[----:B-1----:R-:W-:-:S07]  /*0070*/  UIADD3 UR5, UPT, UPT, UR4, 0x5, URZ ;  /* 0x0000000504057890 */ /* 0x002fce000fffe0ff */
[----:B------:R-:W1:Y:S01]  /*0080*/  LDC R16, c[0x0][0x390] ;  /* 0x0000e400ff107b82 */ /* 0x000e620000000800 */
[----:B0-----:R-:W-:Y:S01]  /*0090*/  IMAD R6, R6, R5, UR4 ;  /* 0x0000000406067e24 */ /* 0x001fe2000f8e0205 */
[----:B------:R-:W-:-:S03]  /*00a0*/  UIADD3 UR4, UPT, UPT, UR4, -0x6, URZ ;  /* 0xfffffffa04047890 */ /* 0x000fc6000fffe0ff */
[----:B------:R-:W-:-:S03]  /*00b0*/  VIADD R0, R6, 0xfffffffb ;  /* 0xfffffffb06007836 */ /* 0x000fc60000000000 */
[----:B------:R-:W0:Y:S01]  /*00c0*/  LDC R15, c[0x0][0x38c] ;  /* 0x0000e300ff0f7b82 */ /* 0x000e220000000800 */
[----:B---3--:R-:W-:Y:S02]  /*00d0*/  USHF.L.U32 UR16, UR20, 0x2, URZ ;  /* 0x0000000214107899 */ /* 0x008fe400080006ff */
[----:B------:R-:W-:Y:S02]  /*00e0*/  UIADD3 UR6, UPT, UPT, UR20, -0x5, URZ ;  /* 0xfffffffb14067890 */ /* 0x000fe4000fffe0ff */
[----:B------:R-:W-:Y:S02]  /*00f0*/  UIADD3 UR7, UPT, UPT, UR20, -0x4, URZ ;  /* 0xfffffffc14077890 */ /* 0x000fe4000fffe0ff */
[----:B------:R-:W-:Y:S01]  /*0100*/  UIADD3 UR8, UPT, UPT, UR20, -0x3, URZ ;  /* 0xfffffffd14087890 */ /* 0x000fe2000fffe0ff */
[----:B------:R-:W3:Y:S01]  /*0110*/  LDC.64 R2, c[0x0][0x380] ;  /* 0x0000e000ff027b82 */ /* 0x000ee20000000a00 */
[----:B----4-:R-:W-:Y:S01]  /*0120*/  IMAD R8, R0, R7, RZ ;  /* 0x0000000700087224 */ /* 0x010fe200078e02ff */
[----:B------:R-:W-:Y:S01]  /*0130*/  UIADD3 UR9, UPT, UPT, UR20, -0x2, URZ ;  /* 0xfffffffe14097890 */ /* 0x000fe2000fffe0ff */
[----:B------:R-:W-:Y:S01]  /*0140*/  IMAD.MOV.U32 R0, RZ, RZ, RZ ;  /* 0x000000ffff007224 */ /* 0x000fe200078e00ff */
[----:B------:R-:W-:Y:S01]  /*0150*/  UIADD3 UR10, UPT, UPT, UR20, -0x1, URZ ;  /* 0xffffffff140a7890 */ /* 0x000fe2000fffe0ff */
[----:B------:R-:W-:Y:S01]  /*0160*/  IMAD.SHL.U32 R7, R7, 0x4, RZ ;  /* 0x0000000407077824 */ /* 0x000fe200078e00ff */
[----:B------:R-:W-:Y:S01]  /*0170*/  LEA R8, R8, UR16, 0x2 ;  /* 0x0000001008087c11 */ /* 0x000fe2000f8e10ff */
[----:B------:R-:W-:-:S02]  /*0180*/  UIADD3 UR11, UPT, UPT, UR20, 0x1, URZ ;  /* 0x00000001140b7890 */ /* 0x000fc4000fffe0ff */
[----:B------:R-:W-:Y:S02]  /*0190*/  UIADD3 UR12, UPT, UPT, UR20, 0x2, URZ ;  /* 0x00000002140c7890 */ /* 0x000fe4000fffe0ff */
[----:B------:R-:W-:Y:S02]  /*01a0*/  UIADD3 UR13, UPT, UPT, UR20, 0x3, URZ ;  /* 0x00000003140d7890 */ /* 0x000fe4000fffe0ff */
[----:B------:R-:W-:Y:S02]  /*01b0*/  UIADD3 UR14, UPT, UPT, UR20, 0x4, URZ ;  /* 0x00000004140e7890 */ /* 0x000fe4000fffe0ff */
[----:B-12---:R-:W-:-:S12]  /*01c0*/  UIADD3 UR15, UPT, UPT, UR20, 0x5, URZ ;  /* 0x00000005140f7890 */ /* 0x006fd8000fffe0ff */
.L_x_0:
[----:B------:R-:W-:Y:S01]  /*01d0*/  UIADD3 UR4, UPT, UPT, UR4, 0x1, URZ ;  /* 0x0000000104047890 */ /* 0x000fe2000fffe0ff */
[----:B------:R-:W-:-:S03]  /*01e0*/  VIADD R5, R8, 0xffffffee ;  /* 0xffffffee08057836 */ /* 0x000fc60000000000 */
[----:B------:R-:W-:Y:S01]  /*01f0*/  ULOP3.LUT UR17, UR6, UR4, URZ, 0xfc, !UPT ;  /* 0x0000000406117292 */ /* 0x000fe2000f8efcff */
[----:B---3--:R-:W-:Y:S01]  /*0200*/  IMAD.WIDE R4, R5, 0x4, R2 ;  /* 0x0000000405047825 */ /* 0x008fe200078e0202 */
[----:B------:R-:W-:-:S04]  /*0210*/  ISETP.LE.AND P0, PT, R16, UR4, PT ;  /* 0x0000000410007c0c */ /* 0x000fc8000bf03270 */
[----:B0-----:R-:W-:-:S04]  /*0220*/  ISETP.LE.OR P0, PT, R15, UR6, P0 ;  /* 0x000000060f007c0c */ /* 0x001fc80008703670 */
[----:B------:R-:W-:Y:S01]  /*0230*/  ISETP.GT.OR P3, PT, RZ, UR17, P0 ;  /* 0x00000011ff007c0c */ /* 0x000fe20008764670 */
[----:B------:R-:W-:Y:S02]  /*0240*/  ULOP3.LUT UR17, UR7, UR4, URZ, 0xfc, !UPT ;  /* 0x0000000407117292 */ /* 0x000fe4000f8efcff */
[----:B------:R-:W-:-:S04]  /*0250*/  ISETP.LE.AND P0, PT, R16, UR4, PT ;  /* 0x0000000410007c0c */ /* 0x000fc8000bf03270 */
[----:B------:R-:W-:-:S04]  /*0260*/  ISETP.LE.OR P4, PT, R15, UR7, P0 ;  /* 0x000000070f007c0c */ /* 0x000fc80008783670 */
[----:B------:R-:W-:Y:S02]  /*0270*/  ISETP.GT.OR P4, PT, RZ, UR17, P4 ;  /* 0x00000011ff007c0c */ /* 0x000fe4000a784670 */
[----:B------:R-:W2:Y:S01]  /*0280*/  @!P3 LDG.E R9, desc[UR18][R4.64] ;  /* 0x000000120409b981 */ /* 0x000ea2000c1e1900 */
[----:B------:R-:W-:Y:S02]  /*0290*/  ULOP3.LUT UR17, UR8, UR4, URZ, 0xfc, !UPT ;  /* 0x0000000408117292 */ /* 0x000fe4000f8efcff */
[----:B------:R-:W-:-:S04]  /*02a0*/  ISETP.LE.OR P5, PT, R15, UR8, P0 ;  /* 0x000000080f007c0c */ /* 0x000fc800087a3670 */
[----:B------:R-:W-:-:S04]  /*02b0*/  ISETP.GT.OR P5, PT, RZ, UR17, P5 ;  /* 0x00000011ff007c0c */ /* 0x000fc8000afa4670 */
[----:B------:R-:W3:Y:S01]  /*02c0*/  @!P4 LDG.E R10, desc[UR18][R4.64+0x10] ;  /* 0x00001012040ac981 */ /* 0x000ee2000c1e1900 */
[----:B------:R-:W-:Y:S02]  /*02d0*/  ULOP3.LUT UR17, UR9, UR4, URZ, 0xfc, !UPT ;  /* 0x0000000409117292 */ /* 0x000fe4000f8efcff */
[----:B------:R-:W-:-:S04]  /*02e0*/  ISETP.LE.OR P1, PT, R15, UR9, P0 ;  /* 0x000000090f007c0c */ /* 0x000fc80008723670 */
[----:B------:R-:W-:Y:S02]  /*02f0*/  ISETP.GT.OR P1, PT, RZ, UR17, P1 ;  /* 0x00000011ff007c0c */ /* 0x000fe40008f24670 */
[----:B------:R-:W4:Y:S01]  /*0300*/  @!P5 LDG.E R11, desc[UR18][R4.64+0x20] ;  /* 0x00002012040bd981 */ /* 0x000f22000c1e1900 */
[----:B------:R-:W-:Y:S01]  /*0310*/  ULOP3.LUT UR17, UR10, UR4, URZ, 0xfc, !UPT ;  /* 0x000000040a117292 */ /* 0x000fe2000f8efcff */
[----:B------:R-:W-:-:S05]  /*0320*/  ISETP.LT.AND P2, PT, R15, UR20, PT ;  /* 0x000000140f007c0c */ /* 0x000fca000bf41270 */
[----:B------:R-:W-:-:S04]  /*0330*/  ISETP.GT.OR P2, PT, RZ, UR17, P2 ;  /* 0x00000011ff007c0c */ /* 0x000fc80009744670 */
[----:B------:R-:W5:Y:S01]  /*0340*/  @!P1 LDG.E R12, desc[UR18][R4.64+0x30] ;  /* 0x00003012040c9981 */ /* 0x000f62000c1e1900 */
[----:B------:R-:W-:-:S13]  /*0350*/  ISETP.LE.OR P2, PT, R16, UR4, P2 ;  /* 0x0000000410007c0c */ /* 0x000fda0009743670 */
[----:B------:R-:W5:Y:S01]  /*0360*/  @!P2 LDG.E R13, desc[UR18][R4.64+0x40] ;  /* 0x00004012040da981 */ /* 0x000f62000c1e1900 */
[----:B--2---:R-:W-:Y:S01]  /*0370*/  FSETP.GT.OR P6, PT, R9, RZ, P3 ;  /* 0x000000ff0900720b */ /* 0x004fe20001fc4400 */
[----:B------:R-:W-:-:S12]  /*0380*/  @!P3 VIADD R9, R0, 0x1 ;  /* 0x000000010009b836 */ /* 0x000fd80000000000 */
[----:B------:R-:W-:Y:S01]  /*0390*/  @!P6 IMAD.MOV R9, RZ, RZ, R0 ;  /* 0x000000ffff09e224 */ /* 0x000fe200078e0200 */
[----:B---3--:R-:W-:-:S03]  /*03a0*/  FSETP.GT.OR P6, PT, R10, RZ, P4 ;  /* 0x000000ff0a00720b */ /* 0x008fc600027c4400 */
[----:B------:R-:W-:Y:S01]  /*03b0*/  @!P3 IMAD.MOV.U32 R0, RZ, RZ, R9 ;  /* 0x000000ffff00b224 */ /* 0x000fe200078e0009 */
[----:B------:R-:W-:-:S03]  /*03c0*/  ISETP.LE.OR P3, PT, R15, UR20, P0 ;  /* 0x000000140f007c0c */ /* 0x000fc60008763670 */
[----:B------:R-:W-:Y:S01]  /*03d0*/  @!P4 VIADD R9, R0, 0x1 ;  /* 0x000000010009c836 */ /* 0x000fe20000000000 */
[----:B------:R-:W-:-:S05]  /*03e0*/  ISETP.GT.OR P3, PT, RZ, UR4, P3 ;  /* 0x00000004ff007c0c */ /* 0x000fca0009f64670 */
[----:B------:R-:W-:Y:S01]  /*03f0*/  @!P6 IMAD.MOV R9, RZ, RZ, R0 ;  /* 0x000000ffff09e224 */ /* 0x000fe200078e0200 */
[----:B----4-:R-:W-:-:S04]  /*0400*/  FSETP.GT.OR P6, PT, R11, RZ, P5 ;  /* 0x000000ff0b00720b */ /* 0x010fc80002fc4400 */
[----:B------:R-:W-:Y:S02]  /*0410*/  @!P4 MOV R0, R9 ;  /* 0x000000090000c202 */ /* 0x000fe40000000f00 */
[----:B------:R-:W-:Y:S01]  /*0420*/  ISETP.LE.OR P4, PT, R15, UR11, P0 ;  /* 0x0000000b0f007c0c */ /* 0x000fe20008783670 */
[----:B------:R-:W2:Y:S02]  /*0430*/  @!P3 LDG.E R17, desc[UR18][R4.64+0x50] ;  /* 0x000050120411b981 */ /* 0x000ea4000c1e1900 */
[----:B------:R-:W-:-:S04]  /*0440*/  @!P5 VIADD R9, R0, 0x1 ;  /* 0x000000010009d836 */ /* 0x000fc80000000000 */
[----:B------:R-:W-:Y:S01]  /*0450*/  @!P6 IMAD.MOV R9, RZ, RZ, R0 ;  /* 0x000000ffff09e224 */ /* 0x000fe200078e0200 */
[----:B-----5:R-:W-:Y:S02]  /*0460*/  FSETP.GT.OR P6, PT, R12, RZ, P1 ;  /* 0x000000ff0c00720b */ /* 0x020fe40000fc4400 */
[----:B------:R-:W-:Y:S01]  /*0470*/  ISETP.GT.OR P4, PT, RZ, UR4, P4 ;  /* 0x00000004ff007c0c */ /* 0x000fe2000a784670 */
[----:B------:R-:W-:Y:S01]  /*0480*/  @!P5 IMAD.MOV.U32 R0, RZ, RZ, R9 ;  /* 0x000000ffff00d224 */ /* 0x000fe200078e0009 */
[----:B------:R-:W-:-:S03]  /*0490*/  ISETP.LE.OR P5, PT, R15, UR12, P0 ;  /* 0x0000000c0f007c0c */ /* 0x000fc600087a3670 */
[----:B------:R-:W-:Y:S01]  /*04a0*/  @!P1 VIADD R9, R0, 0x1 ;  /* 0x0000000100099836 */ /* 0x000fe20000000000 */
[----:B------:R-:W-:-:S05]  /*04b0*/  ISETP.GT.OR P5, PT, RZ, UR4, P5 ;  /* 0x00000004ff007c0c */ /* 0x000fca000afa4670 */
[----:B------:R-:W-:Y:S01]  /*04c0*/  @!P6 IMAD.MOV R9, RZ, RZ, R0 ;  /* 0x000000ffff09e224 */ /* 0x000fe200078e0200 */
[----:B------:R-:W-:Y:S01]  /*04d0*/  FSETP.GT.OR P6, PT, R13, RZ, P2 ;  /* 0x000000ff0d00720b */ /* 0x000fe200017c4400 */
[----:B------:R-:W3:Y:S02]  /*04e0*/  @!P4 LDG.E R10, desc[UR18][R4.64+0x60] ;  /* 0x00006012040ac981 */ /* 0x000ee4000c1e1900 */
[----:B------:R-:W-:Y:S01]  /*04f0*/  @!P1 IMAD.MOV.U32 R0, RZ, RZ, R9 ;  /* 0x000000ffff009224 */ /* 0x000fe200078e0009 */
[----:B------:R-:W-:-:S03]  /*0500*/  ISETP.LE.OR P1, PT, R15, UR13, P0 ;  /* 0x0000000d0f007c0c */ /* 0x000fc60008723670 */
[----:B------:R-:W4:Y:S01]  /*0510*/  @!P5 LDG.E R11, desc[UR18][R4.64+0x70] ;  /* 0x00007012040bd981 */ /* 0x000f22000c1e1900 */
[----:B------:R-:W-:Y:S01]  /*0520*/  ISETP.GT.OR P1, PT, RZ, UR4, P1 ;  /* 0x00000004ff007c0c */ /* 0x000fe20008f24670 */
[----:B------:R-:W-:-:S04]  /*0530*/  @!P2 VIADD R9, R0, 0x1 ;  /* 0x000000010009a836 */ /* 0x000fc80000000000 */
[----:B------:R-:W-:Y:S02]  /*0540*/  @!P6 IADD3 R9, PT, PT, R0, RZ, RZ ;  /* 0x000000ff0009e210 */ /* 0x000fe40007ffe0ff */
[----:B------:R-:W-:-:S04]  /*0550*/  ISETP.LE.OR P6, PT, R15, UR14, P0 ;  /* 0x0000000e0f007c0c */ /* 0x000fc800087c3670 */
[----:B------:R-:W-:Y:S02]  /*0560*/  ISETP.GT.OR P6, PT, RZ, UR4, P6 ;  /* 0x00000004ff007c0c */ /* 0x000fe4000b7c4670 */
[----:B------:R-:W5:Y:S01]  /*0570*/  @!P1 LDG.E R12, desc[UR18][R4.64+0x80] ;  /* 0x00008012040c9981 */ /* 0x000f62000c1e1900 */
[----:B------:R-:W-:-:S04]  /*0580*/  ISETP.LE.OR P0, PT, R15, UR15, P0 ;  /* 0x0000000f0f007c0c */ /* 0x000fc80008703670 */
[----:B------:R-:W-:-:S06]  /*0590*/  ISETP.GT.OR P0, PT, RZ, UR4, P0 ;  /* 0x00000004ff007c0c */ /* 0x000fcc0008704670 */
[----:B------:R-:W5:Y:S07]  /*05a0*/  @!P6 LDG.E R13, desc[UR18][R4.64+0x90] ;  /* 0x00009012040de981 */ /* 0x000f6e000c1e1900 */
[----:B------:R0:W5:Y:S01]  /*05b0*/  @!P0 LDG.E R14, desc[UR18][R4.64+0xa0] ;  /* 0x0000a012040e8981 */ /* 0x000162000c1e1900 */
[----:B------:R-:W-:-:S04]  /*05c0*/  @!P2 IMAD.MOV.U32 R0, RZ, RZ, R9 ;  /* 0x000000ffff00a224 */ /* 0x000fc800078e0009 */
[----:B------:R-:W-:Y:S01]  /*05d0*/  @!P3 VIADD R9, R0, 0x1 ;  /* 0x000000010009b836 */ /* 0x000fe20000000000 */
[----:B------:R-:W-:Y:S01]  /*05e0*/  UISETP.GE.AND UP0, UPT, UR4, UR5, UPT ;  /* 0x000000050400728c */ /* 0x000fe2000bf06270 */
[----:B------:R-:W-:Y:S01]  /*05f0*/  IMAD.IADD R8, R7, 0x1, R8 ;  /* 0x0000000107087824 */ /* 0x000fe200078e0208 */
[----:B--2---:R-:W-:-:S13]  /*0600*/  FSETP.GT.OR P2, PT, R17, RZ, P3 ;  /* 0x000000ff1100720b */ /* 0x004fda0001f44400 */
[----:B------:R-:W-:Y:S01]  /*0610*/  @!P2 IMAD.MOV R9, RZ, RZ, R0 ;  /* 0x000000ffff09a224 */ /* 0x000fe200078e0200 */
[----:B---3--:R-:W-:-:S03]  /*0620*/  FSETP.GT.OR P2, PT, R10, RZ, P4 ;  /* 0x000000ff0a00720b */ /* 0x008fc60002744400 */
[----:B------:R-:W-:Y:S01]  /*0630*/  @!P3 IMAD.MOV.U32 R0, RZ, RZ, R9 ;  /* 0x000000ffff00b224 */ /* 0x000fe200078e0009 */
[----:B----4-:R-:W-:-:S03]  /*0640*/  FSETP.GT.OR P3, PT, R11, RZ, P5 ;  /* 0x000000ff0b00720b */ /* 0x010fc60002f64400 */
[----:B------:R-:W-:-:S06]  /*0650*/  @!P4 VIADD R9, R0, 0x1 ;  /* 0x000000010009c836 */ /* 0x000fcc0000000000 */
[----:B------:R-:W-:-:S04]  /*0660*/  @!P2 IMAD.MOV R9, RZ, RZ, R0 ;  /* 0x000000ffff09a224 */ /* 0x000fc800078e0200 */
[----:B------:R-:W-:Y:S01]  /*0670*/  @!P4 IMAD.MOV.U32 R0, RZ, RZ, R9 ;  /* 0x000000ffff00c224 */ /* 0x000fe200078e0009 */
[----:B-----5:R-:W-:-:S04]  /*0680*/  FSETP.GT.OR P2, PT, R12, RZ, P1 ;  /* 0x000000ff0c00720b */ /* 0x020fc80000f44400 */
[----:B0-----:R-:W-:Y:S01]  /*0690*/  @!P5 IADD3 R4, PT, PT, R0, 0x1, RZ ;  /* 0x000000010004d810 */ /* 0x001fe20007ffe0ff */
[----:B------:R-:W-:-:S04]  /*06a0*/  @!P3 IMAD.MOV R4, RZ, RZ, R0 ;  /* 0x000000ffff04b224 */ /* 0x000fc800078e0200 */
[----:B------:R-:W-:Y:S01]  /*06b0*/  @!P5 IMAD.MOV.U32 R0, RZ, RZ, R4 ;  /* 0x000000ffff00d224 */ /* 0x000fe200078e0004 */
[----:B------:R-:W-:-:S03]  /*06c0*/  FSETP.GT.OR P3, PT, R13, RZ, P6 ;  /* 0x000000ff0d00720b */ /* 0x000fc60003764400 */
[----:B------:R-:W-:Y:S02]  /*06d0*/  @!P1 VIADD R4, R0, 0x1 ;  /* 0x0000000100049836 */ /* 0x000fe40000000000 */
[----:B------:R-:W-:-:S04]  /*06e0*/  @!P2 IMAD.MOV R4, RZ, RZ, R0 ;  /* 0x000000ffff04a224 */ /* 0x000fc800078e0200 */
[----:B------:R-:W-:Y:S01]  /*06f0*/  @!P1 IMAD.MOV.U32 R0, RZ, RZ, R4 ;  /* 0x000000ffff009224 */ /* 0x000fe200078e0004 */
[----:B------:R-:W-:-:S03]  /*0700*/  FSETP.GT.OR P1, PT, R14, RZ, P0 ;  /* 0x000000ff0e00720b */ /* 0x000fc60000724400 */
[C---:B------:R-:W-:Y:S01]  /*0710*/  @!P6 VIADD R4, R0.reuse, 0x1 ;  /* 0x000000010004e836 */ /* 0x040fe20000000000 */
[----:B------:R-:W-:-:S05]  /*0720*/  @!P3 IADD3 R4, PT, PT, R0, RZ, RZ ;  /* 0x000000ff0004b210 */ /* 0x000fca0007ffe0ff */
[----:B------:R-:W-:-:S04]  /*0730*/  @!P6 IMAD.MOV.U32 R0, RZ, RZ, R4 ;  /* 0x000000ffff00e224 */ /* 0x000fc800078e0004 */
[----:B------:R-:W-:Y:S02]  /*0740*/  @!P0 VIADD R4, R0, 0x1 ;  /* 0x0000000100048836 */ /* 0x000fe40000000000 */
[----:B------:R-:W-:-:S04]  /*0750*/  @!P1 IMAD.MOV R4, RZ, RZ, R0 ;  /* 0x000000ffff049224 */ /* 0x000fc800078e0200 */
[----:B------:R-:W-:Y:S01]  /*0760*/  @!P0 IMAD.MOV.U32 R0, RZ, RZ, R4 ;  /* 0x000000ffff008224 */ /* 0x000fe200078e0004 */
[----:B------:R-:W-:Y:S06]  /*0770*/  BRA.U !UP0, `(.L_x_0) ;  /* 0xfffffff908947547 */ /* 0x000fec000b83ffff */
[----:B------:R-:W-:Y:S01]  /*0780*/  IMAD R7, R7, R6, UR16 ;  /* 0x0000001007077e24 */ /* 0x000fe2000f8e0206 */
[----:B------:R-:W-:-:S03]  /*0790*/  I2FP.F32.S32 R5, R0 ;  /* 0x0000000000057245 */ /* 0x000fc60000201400 */
[----:B------:R-:W-:-:S05]  /*07a0*/  IMAD.WIDE R2, R7, 0x4, R2 ;  /* 0x0000000407027825 */ /* 0x000fca00078e0202 */
[----:B------:R-:W-:Y:S01]  /*07b0*/  STG.E desc[UR18][R2.64], R5 ;  /* 0x0000000502007986 */ /* 0x000fe2000c101912 */
[----:B------:R-:W-:Y:S05]  /*07c0*/  EXIT ;  /* 0x000000000000794d */ /* 0x000fea0003800000 */
.L_x_1:
[----:B------:R-:W-:-:S00]  /*07d0*/  BRA `(.L_x_1) ;  /* 0xfffffffc00fc7947 */ /* 0x000fc0000383ffff */
[----:B------:R-:W-:-:S00]  /*07e0*/  NOP ;  /* 0x0000000000007918 */ /* 0x000fc00000000000 */
        /* <DEDUP_REMOVED lines=9> */
.L_x_2:


//--------------------- .nv.shared.reserved.0     --------------------------
	.section	.nv.shared.reserved.0,"aw",@nobits
	.weak		__nv_reservedSMEM_offset_0_alias
	.size		__nv_reservedSMEM_offset_0_alias, 0, 64
	.other		__nv_reservedSMEM_offset_0_alias,@"STO_CUDA_RESERVED_SHARED STV_DEFAULT"
__nv_reservedSMEM_offset_0_alias:
	.zero		0
	.zero		64


//--------------------- .nv.constant0._Z19threedp3_likelihoodPffiii --------------------------
	.section	.nv.constant0._Z19threedp3_likelihoodPffiii,"a",@progbits
	.sectionflags	@""
	.align	4
.nv.constant0._Z19threedp3_likelihoodPffiii:
	.zero		920


//--------------------- SYMBOLS --------------------------

	.type		.nv.reservedSmem.offset0,@object
	.size		.nv.reservedSmem.offset0,0x4
